//
// Generated by NVIDIA NVVM Compiler
//
// Compiler Build ID: CL-36424714
// Cuda compilation tools, release 13.0, V13.0.88
// Based on NVVM 20.0.0
//

.version 9.0
.target sm_100
.address_size 64

	// .globl	_Z17complex_conj_multP6float2S0_S0_iiii

.visible .entry _Z17complex_conj_multP6float2S0_S0_iiii(
	.param .u64 .ptr .align 1 _Z17complex_conj_multP6float2S0_S0_iiii_param_0,
	.param .u64 .ptr .align 1 _Z17complex_conj_multP6float2S0_S0_iiii_param_1,
	.param .u64 .ptr .align 1 _Z17complex_conj_multP6float2S0_S0_iiii_param_2,
	.param .u32 _Z17complex_conj_multP6float2S0_S0_iiii_param_3,
	.param .u32 _Z17complex_conj_multP6float2S0_S0_iiii_param_4,
	.param .u32 _Z17complex_conj_multP6float2S0_S0_iiii_param_5,
	.param .u32 _Z17complex_conj_multP6float2S0_S0_iiii_param_6
)
{
	.reg .b32 	%r<19>;
	.reg .b32 	%f<10>;
	.reg .b64 	%rd<13>;

	ld.param.u64 	%rd1, [_Z17complex_conj_multP6float2S0_S0_iiii_param_0];
	ld.param.u64 	%rd2, [_Z17complex_conj_multP6float2S0_S0_iiii_param_1];
	ld.param.u64 	%rd3, [_Z17complex_conj_multP6float2S0_S0_iiii_param_2];
	ld.param.u32 	%r1, [_Z17complex_conj_multP6float2S0_S0_iiii_param_3];
	ld.param.u32 	%r2, [_Z17complex_conj_multP6float2S0_S0_iiii_param_5];
	ld.param.u32 	%r3, [_Z17complex_conj_multP6float2S0_S0_iiii_param_6];
	cvta.to.global.u64 	%rd4, %rd3;
	cvta.to.global.u64 	%rd5, %rd1;
	cvta.to.global.u64 	%rd6, %rd2;
	mov.u32 	%r4, %ctaid.x;
	mov.u32 	%r5, %ctaid.y;
	mov.u32 	%r6, %nctaid.x;
	mad.lo.s32 	%r7, %r5, %r6, %r4;
	mov.u32 	%r8, %tid.x;
	mov.u32 	%r9, %tid.y;
	mov.u32 	%r10, %ntid.x;
	mov.u32 	%r11, %ntid.y;
	mad.lo.s32 	%r12, %r7, %r11, %r9;
	mad.lo.s32 	%r13, %r12, %r10, %r8;
	div.u32 	%r14, %r13, %r1;
	mul.lo.s32 	%r15, %r14, %r1;
	sub.s32 	%r16, %r13, %r15;
	add.s32 	%r17, %r14, %r3;
	mad.lo.s32 	%r18, %r17, %r2, %r16;
	mul.wide.s32 	%rd7, %r18, 8;
	add.s64 	%rd8, %rd6, %rd7;
	ld.global.v2.f32 	{%f1, %f2}, [%rd8];
	mul.wide.s32 	%rd9, %r16, 8;
	add.s64 	%rd10, %rd5, %rd9;
	ld.global.v2.f32 	{%f3, %f4}, [%rd10];
	mul.f32 	%f5, %f1, %f3;
	mul.f32 	%f6, %f2, %f4;
	sub.f32 	%f7, %f5, %f6;
	mul.f32 	%f8, %f1, %f4;
	fma.rn.f32 	%f9, %f2, %f3, %f8;
	mul.wide.u32 	%rd11, %r13, 8;
	add.s64 	%rd12, %rd4, %rd11;
	st.global.v2.f32 	[%rd12], {%f7, %f9};
	ret;

}
	// .globl	_Z25square_and_accumulate_sumP6float2Pf
.visible .entry _Z25square_and_accumulate_sumP6float2Pf(
	.param .u64 .ptr .align 1 _Z25square_and_accumulate_sumP6float2Pf_param_0,
	.param .u64 .ptr .align 1 _Z25square_and_accumulate_sumP6float2Pf_param_1
)
{
	.reg .b32 	%r<11>;
	.reg .b32 	%f<7>;
	.reg .b64 	%rd<9>;

	ld.param.u64 	%rd1, [_Z25square_and_accumulate_sumP6float2Pf_param_0];
	ld.param.u64 	%rd2, [_Z25square_and_accumulate_sumP6float2Pf_param_1];
	cvta.to.global.u64 	%rd3, %rd2;
	cvta.to.global.u64 	%rd4, %rd1;
	mov.u32 	%r1, %ctaid.x;
	mov.u32 	%r2, %ctaid.y;
	mov.u32 	%r3, %nctaid.x;
	mad.lo.s32 	%r4, %r2, %r3, %r1;
	mov.u32 	%r5, %tid.x;
	mov.u32 	%r6, %tid.y;
	mov.u32 	%r7, %ntid.x;
	mov.u32 	%r8, %ntid.y;
	mad.lo.s32 	%r9, %r4, %r8, %r6;
	mad.lo.s32 	%r10, %r9, %r7, %r5;
	mul.wide.u32 	%rd5, %r10, 8;
	add.s64 	%rd6, %rd4, %rd5;
	ld.global.v2.f32 	{%f1, %f2}, [%rd6];
	mul.f32 	%f3, %f2, %f2;
	fma.rn.f32 	%f4, %f1, %f1, %f3;
	mul.wide.u32 	%rd7, %r10, 4;
	add.s64 	%rd8, %rd3, %rd7;
	ld.global.f32 	%f5, [%rd8];
	add.f32 	%f6, %f5, %f4;
	st.global.f32 	[%rd8], %f6;
	ret;

}


// ===== COMPILED SASS (sm_100) =====

	.target	sm_100

	.elftype	@"ET_EXEC"


//--------------------- .note.nv.tkinfo           --------------------------
	.section	.note.nv.tkinfo,"",@"SHT_NOTE"
	.sectionflags	@"SHF_NOTE_NV_TKINFO"
	.tkinfo
        /*0018*/ 	.word	0x00000002
        /*0030*/ 	.string	""
        /*0030*/ 	.string	"ptxas"
        /*0030*/ 	.string	"Cuda compilation tools, release 13.0, V13.0.88"
        /*0030*/ 	.string	"Build cuda_13.0.r13.0/compiler.36424714_0"
        /*0030*/ 	.string	"-arch sm_100 -m 64 "



//--------------------- .note.nv.cuinfo           --------------------------
	.section	.note.nv.cuinfo,"",@"SHT_NOTE"
	.sectionflags	@"SHF_NOTE_NV_CUINFO"
        /*0018*/ 	.short	0x0002
        /*001a*/ 	.short	0x0064
        /*001c*/ 	.short	0x0082
	.zero		2


//--------------------- .nv.info                  --------------------------
	.section	.nv.info,"",@"SHT_CUDA_INFO"
	.align	4


	//----- nvinfo : EIATTR_REGCOUNT
	.align		4
        /*0000*/ 	.byte	0x04, 0x2f
        /*0002*/ 	.short	(.L_1 - .L_0)
	.align		4
.L_0:
        /*0004*/ 	.word	index@(_Z17complex_conj_multP6float2S0_S0_iiii)
        /*0008*/ 	.word	0x0000000e


	//----- nvinfo : EIATTR_FRAME_SIZE
	.align		4
.L_1:
        /*000c*/ 	.byte	0x04, 0x11
        /*000e*/ 	.short	(.L_3 - .L_2)
	.align		4
.L_2:
        /*0010*/ 	.word	index@(_Z17complex_conj_multP6float2S0_S0_iiii)
        /*0014*/ 	.word	0x00000000


	//----- nvinfo : EIATTR_REGCOUNT
	.align		4
.L_3:
        /*0018*/ 	.byte	0x04, 0x2f
        /*001a*/ 	.short	(.L_5 - .L_4)
	.align		4
.L_4:
        /*001c*/ 	.word	index@(_Z25square_and_accumulate_sumP6float2Pf)
        /*0020*/ 	.word	0x0000000c


	//----- nvinfo : EIATTR_FRAME_SIZE
	.align		4
.L_5:
        /*0024*/ 	.byte	0x04, 0x11
        /*0026*/ 	.short	(.L_7 - .L_6)
	.align		4
.L_6:
        /*0028*/ 	.word	index@(_Z25square_and_accumulate_sumP6float2Pf)
        /*002c*/ 	.word	0x00000000


	//----- nvinfo : EIATTR_MIN_STACK_SIZE
	.align		4
.L_7:
        /*0030*/ 	.byte	0x04, 0x12
        /*0032*/ 	.short	(.L_9 - .L_8)
	.align		4
.L_8:
        /*0034*/ 	.word	index@(_Z25square_and_accumulate_sumP6float2Pf)
        /*0038*/ 	.word	0x00000000


	//----- nvinfo : EIATTR_MIN_STACK_SIZE
	.align		4
.L_9:
        /*003c*/ 	.byte	0x04, 0x12
        /*003e*/ 	.short	(.L_11 - .L_10)
	.align		4
.L_10:
        /*0040*/ 	.word	index@(_Z17complex_conj_multP6float2S0_S0_iiii)
        /*0044*/ 	.word	0x00000000
.L_11:


//--------------------- .nv.compat                --------------------------
	.section	.nv.compat,"",@"SHT_CUDA_COMPAT_INFO"
	.align	4
        /*0000*/ 	.byte	0x02, 0x09, 0x00, 0x00, 0x02, 0x02, 0x01, 0x00, 0x02, 0x05, 0x05, 0x00, 0x03, 0x07, 0x01, 0x01
        /*0010*/ 	.byte	0x02, 0x03, 0x00, 0x00, 0x02, 0x06, 0x01, 0x00, 0x04, 0x0b, 0x08, 0x00, 0x09, 0x00, 0x00, 0x00
        /*0020*/ 	.byte	0x00, 0x00, 0x00, 0x00


//--------------------- .nv.info._Z25square_and_accumulate_sumP6float2Pf --------------------------
	.section	.nv.info._Z25square_and_accumulate_sumP6float2Pf,"",@"SHT_CUDA_INFO"
	.sectionflags	@""
	.align	4


	//----- nvinfo : EIATTR_CUDA_API_VERSION
	.align		4
        /*0000*/ 	.byte	0x04, 0x37
        /*0002*/ 	.short	(.L_13 - .L_12)
.L_12:
        /*0004*/ 	.word	0x00000082


	//----- nvinfo : EIATTR_KPARAM_INFO
	.align		4
.L_13:
        /*0008*/ 	.byte	0x04, 0x17
        /*000a*/ 	.short	(.L_15 - .L_14)
.L_14:
        /*000c*/ 	.word	0x00000000
        /*0010*/ 	.short	0x0001
        /*0012*/ 	.short	0x0008
        /*0014*/ 	.byte	0x00, 0xf5, 0x21, 0x00


	//----- nvinfo : EIATTR_KPARAM_INFO
	.align		4
.L_15:
        /*0018*/ 	.byte	0x04, 0x17
        /*001a*/ 	.short	(.L_17 - .L_16)
.L_16:
        /*001c*/ 	.word	0x00000000
        /*0020*/ 	.short	0x0000
        /*0022*/ 	.short	0x0000
        /*0024*/ 	.byte	0x00, 0xf5, 0x21, 0x00


	//----- nvinfo : EIATTR_SPARSE_MMA_MASK
	.align		4
.L_17:
        /*0028*/ 	.byte	0x03, 0x50
        /*002a*/ 	.short	0x0000


	//----- nvinfo : EIATTR_MAXREG_COUNT
	.align		4
        /*002c*/ 	.byte	0x03, 0x1b
        /*002e*/ 	.short	0x00ff


	//----- nvinfo : EIATTR_MERCURY_ISA_VERSION
	.align		4
        /*0030*/ 	.byte	0x03, 0x5f
        /*0032*/ 	.short	0x0101


	//----- nvinfo : EIATTR_VRC_CTA_INIT_COUNT
	.align		4
        /*0034*/ 	.byte	0x02, 0x4a
	.zero		1
	.zero		1


	//----- nvinfo : EIATTR_EXIT_INSTR_OFFSETS
	.align		4
        /*0038*/ 	.byte	0x04, 0x1c
        /*003a*/ 	.short	(.L_19 - .L_18)


	//   ....[0]....
.L_18:
        /*003c*/ 	.word	0x00000160


	//----- nvinfo : EIATTR_CBANK_PARAM_SIZE
	.align		4
.L_19:
        /*0040*/ 	.byte	0x03, 0x19
        /*0042*/ 	.short	0x0010


	//----- nvinfo : EIATTR_PARAM_CBANK
	.align		4
        /*0044*/ 	.byte	0x04, 0x0a
        /*0046*/ 	.short	(.L_21 - .L_20)
	.align		4
.L_20:
        /*0048*/ 	.word	index@(.nv.constant0._Z25square_and_accumulate_sumP6float2Pf)
        /*004c*/ 	.short	0x0380
        /*004e*/ 	.short	0x0010


	//----- nvinfo : EIATTR_SW_WAR
	.align		4
.L_21:
        /*0050*/ 	.byte	0x04, 0x36
        /*0052*/ 	.short	(.L_23 - .L_22)
.L_22:
        /*0054*/ 	.word	0x00000008
.L_23:


//--------------------- .nv.info._Z17complex_conj_multP6float2S0_S0_iiii --------------------------
	.section	.nv.info._Z17complex_conj_multP6float2S0_S0_iiii,"",@"SHT_CUDA_INFO"
	.sectionflags	@""
	.align	4


	//----- nvinfo : EIATTR_CUDA_API_VERSION
	.align		4
        /*0000*/ 	.byte	0x04, 0x37
        /*0002*/ 	.short	(.L_25 - .L_24)
.L_24:
        /*0004*/ 	.word	0x00000082


	//----- nvinfo : EIATTR_KPARAM_INFO
	.align		4
.L_25:
        /*0008*/ 	.byte	0x04, 0x17
        /*000a*/ 	.short	(.L_27 - .L_26)
.L_26:
        /*000c*/ 	.word	0x00000000
        /*0010*/ 	.short	0x0006
        /*0012*/ 	.short	0x0024
        /*0014*/ 	.byte	0x00, 0xf0, 0x11, 0x00


	//----- nvinfo : EIATTR_KPARAM_INFO
	.align		4
.L_27:
        /*0018*/ 	.byte	0x04, 0x17
        /*001a*/ 	.short	(.L_29 - .L_28)
.L_28:
        /*001c*/ 	.word	0x00000000
        /*0020*/ 	.short	0x0005
        /*0022*/ 	.short	0x0020
        /*0024*/ 	.byte	0x00, 0xf0, 0x11, 0x00


	//----- nvinfo : EIATTR_KPARAM_INFO
	.align		4
.L_29:
        /*0028*/ 	.byte	0x04, 0x17
        /*002a*/ 	.short	(.L_31 - .L_30)
.L_30:
        /*002c*/ 	.word	0x00000000
        /*0030*/ 	.short	0x0004
        /*0032*/ 	.short	0x001c
        /*0034*/ 	.byte	0x00, 0xf0, 0x11, 0x00


	//----- nvinfo : EIATTR_KPARAM_INFO
	.align		4
.L_31:
        /*0038*/ 	.byte	0x04, 0x17
        /*003a*/ 	.short	(.L_33 - .L_32)
.L_32:
        /*003c*/ 	.word	0x00000000
        /*0040*/ 	.short	0x0003
        /*0042*/ 	.short	0x0018
        /*0044*/ 	.byte	0x00, 0xf0, 0x11, 0x00


	//----- nvinfo : EIATTR_KPARAM_INFO
	.align		4
.L_33:
        /*0048*/ 	.byte	0x04, 0x17
        /*004a*/ 	.short	(.L_35 - .L_34)
.L_34:
        /*004c*/ 	.word	0x00000000
        /*0050*/ 	.short	0x0002
        /*0052*/ 	.short	0x0010
        /*0054*/ 	.byte	0x00, 0xf5, 0x21, 0x00


	//----- nvinfo : EIATTR_KPARAM_INFO
	.align		4
.L_35:
        /*0058*/ 	.byte	0x04, 0x17
        /*005a*/ 	.short	(.L_37 - .L_36)
.L_36:
        /*005c*/ 	.word	0x00000000
        /*0060*/ 	.short	0x0001
        /*0062*/ 	.short	0x0008
        /*0064*/ 	.byte	0x00, 0xf5, 0x21, 0x00


	//----- nvinfo : EIATTR_KPARAM_INFO
	.align		4
.L_37:
        /*0068*/ 	.byte	0x04, 0x17
        /*006a*/ 	.short	(.L_39 - .L_38)
.L_38:
        /*006c*/ 	.word	0x00000000
        /*0070*/ 	.short	0x0000
        /*0072*/ 	.short	0x0000
        /*0074*/ 	.byte	0x00, 0xf5, 0x21, 0x00


	//----- nvinfo : EIATTR_SPARSE_MMA_MASK
	.align		4
.L_39:
        /*0078*/ 	.byte	0x03, 0x50
        /*007a*/ 	.short	0x0000


	//----- nvinfo : EIATTR_MAXREG_COUNT
	.align		4
        /*007c*/ 	.byte	0x03, 0x1b
        /*007e*/ 	.short	0x00ff


	//----- nvinfo : EIATTR_MERCURY_ISA_VERSION
	.align		4
        /*0080*/ 	.byte	0x03, 0x5f
        /*0082*/ 	.short	0x0101


	//----- nvinfo : EIATTR_VRC_CTA_INIT_COUNT
	.align		4
        /*0084*/ 	.byte	0x02, 0x4a
	.zero		1
	.zero		1


	//----- nvinfo : EIATTR_EXIT_INSTR_OFFSETS
	.align		4
        /*0088*/ 	.byte	0x04, 0x1c
        /*008a*/ 	.short	(.L_41 - .L_40)


	//   ....[0]....
.L_40:
        /*008c*/ 	.word	0x00000310


	//----- nvinfo : EIATTR_CBANK_PARAM_SIZE
	.align		4
.L_41:
        /*0090*/ 	.byte	0x03, 0x19
        /*0092*/ 	.short	0x0028


	//----- nvinfo : EIATTR_PARAM_CBANK
	.align		4
        /*0094*/ 	.byte	0x04, 0x0a
        /*0096*/ 	.short	(.L_43 - .L_42)
	.align		4
.L_42:
        /*0098*/ 	.word	index@(.nv.constant0._Z17complex_conj_multP6float2S0_S0_iiii)
        /*009c*/ 	.short	0x0380
        /*009e*/ 	.short	0x0028


	//----- nvinfo : EIATTR_SW_WAR
	.align		4
.L_43:
        /*00a0*/ 	.byte	0x04, 0x36
        /*00a2*/ 	.short	(.L_45 - .L_44)
.L_44:
        /*00a4*/ 	.word	0x00000008
.L_45:


//--------------------- .nv.callgraph             --------------------------
	.section	.nv.callgraph,"",@"SHT_CUDA_CALLGRAPH"
	.align	4
	.sectionentsize	8
	.align		4
        /*0000*/ 	.word	0x00000000
	.align		4
        /*0004*/ 	.word	0xffffffff
	.align		4
        /*0008*/ 	.word	0x00000000
	.align		4
        /*000c*/ 	.word	0xfffffffe
	.align		4
        /*0010*/ 	.word	0x00000000
	.align		4
        /*0014*/ 	.word	0xfffffffd
	.align		4
        /*0018*/ 	.word	0x00000000
	.align		4
        /*001c*/ 	.word	0xfffffffc


//--------------------- .text._Z25square_and_accumulate_sumP6float2Pf --------------------------
	.section	.text._Z25square_and_accumulate_sumP6float2Pf,"ax",@progbits
	.align	128
        .global         _Z25square_and_accumulate_sumP6float2Pf
        .type           _Z25square_and_accumulate_sumP6float2Pf,@function
        .size           _Z25square_and_accumulate_sumP6float2Pf,(.L_x_2 - _Z25square_and_accumulate_sumP6float2Pf)
        .other          _Z25square_and_accumulate_sumP6float2Pf,@"STO_CUDA_ENTRY STV_DEFAULT"
_Z25square_and_accumulate_sumP6float2Pf:
.text._Z25square_and_accumulate_sumP6float2Pf:
[----:B------:R-:W-:Y:S01]  /*0000*/  LDC R1, c[0x0][0x37c] ;  /* 0x0000df00ff017b82 */ /* 0x000fe20000000800 */
[----:B------:R-:W0:Y:S07]  /*0010*/  S2R R0, SR_TID.Y ;  /* 0x0000000000007919 */ /* 0x000e2e0000002200 */
[----:B------:R-:W-:Y:S01]  /*0020*/  S2UR UR4, SR_CTAID.X ;  /* 0x00000000000479c3 */ /* 0x000fe20000002500 */
[----:B------:R-:W1:Y:S01]  /*0030*/  LDCU UR6, c[0x0][0x370] ;  /* 0x00006e00ff0677ac */ /* 0x000e620008000800 */
[----:B------:R-:W2:Y:S01]  /*0040*/  S2R R7, SR_TID.X ;  /* 0x0000000000077919 */ /* 0x000ea20000002100 */
[----:B------:R-:W2:Y:S05]  /*0050*/  LDCU UR8, c[0x0][0x360] ;  /* 0x00006c00ff0877ac */ /* 0x000eaa0008000800 */
[----:B------:R-:W1:Y:S08]  /*0060*/  S2UR UR5, SR_CTAID.Y ;  /* 0x00000000000579c3 */ /* 0x000e700000002600 */
[----:B------:R-:W0:Y:S08]  /*0070*/  LDC R9, c[0x0][0x364] ;  /* 0x0000d900ff097b82 */ /* 0x000e300000000800 */
[----:B------:R-:W3:Y:S08]  /*0080*/  LDC.64 R2, c[0x0][0x380] ;  /* 0x0000e000ff027b82 */ /* 0x000ef00000000a00 */
[----:B------:R-:W4:Y:S01]  /*0090*/  LDC.64 R4, c[0x0][0x388] ;  /* 0x0000e200ff047b82 */ /* 0x000f220000000a00 */
[----:B-1----:R-:W-:Y:S01]  /*00a0*/  UIMAD UR4, UR5, UR6, UR4 ;  /* 0x00000006050472a4 */ /* 0x002fe2000f8e0204 */
[----:B------:R-:W1:Y:S05]  /*00b0*/  LDCU.64 UR6, c[0x0][0x358] ;  /* 0x00006b00ff0677ac */ /* 0x000e6a0008000a00 */
[----:B0-----:R-:W-:-:S04]  /*00c0*/  IMAD R0, R9, UR4, R0 ;  /* 0x0000000409007c24 */ /* 0x001fc8000f8e0200 */
[----:B--2---:R-:W-:-:S04]  /*00d0*/  IMAD R7, R0, UR8, R7 ;  /* 0x0000000800077c24 */ /* 0x004fc8000f8e0207 */
[----:B---3--:R-:W-:-:S06]  /*00e0*/  IMAD.WIDE.U32 R2, R7, 0x8, R2 ;  /* 0x0000000807027825 */ /* 0x008fcc00078e0002 */
[----:B-1----:R-:W2:Y:S01]  /*00f0*/  LDG.E.64 R2, desc[UR6][R2.64] ;  /* 0x0000000602027981 */ /* 0x002ea2000c1e1b00 */
[----:B----4-:R-:W-:-:S05]  /*0100*/  IMAD.WIDE.U32 R4, R7, 0x4, R4 ;  /* 0x0000000407047825 */ /* 0x010fca00078e0004 */
[----:B------:R-:W3:Y:S01]  /*0110*/  LDG.E R0, desc[UR6][R4.64] ;  /* 0x0000000604007981 */ /* 0x000ee2000c1e1900 */
[----:B--2---:R-:W-:-:S04]  /*0120*/  FMUL R7, R3, R3 ;  /* 0x0000000303077220 */ /* 0x004fc80000400000 */
[----:B------:R-:W-:-:S04]  /*0130*/  FFMA R7, R2, R2, R7 ;  /* 0x0000000202077223 */ /* 0x000fc80000000007 */
[----:B---3--:R-:W-:-:S05]  /*0140*/  FADD R7, R7, R0 ;  /* 0x0000000007077221 */ /* 0x008fca0000000000 */
[----:B------:R-:W-:Y:S01]  /*0150*/  STG.E desc[UR6][R4.64], R7 ;  /* 0x0000000704007986 */ /* 0x000fe2000c101906 */
[----:B------:R-:W-:Y:S05]  /*0160*/  EXIT ;  /* 0x000000000000794d */ /* 0x000fea0003800000 */
.L_x_0:
[----:B------:R-:W-:-:S00]  /*0170*/  BRA `(.L_x_0) ;  /* 0xfffffffc00fc7947 */ /* 0x000fc0000383ffff */
[----:B------:R-:W-:-:S00]  /*0180*/  NOP ;  /* 0x0000000000007918 */ /* 0x000fc00000000000 */
[----:B------:R-:W-:-:S00]  /*0190*/  NOP ;  /* 0x0000000000007918 */ /* 0x000fc00000000000 */
[----:B------:R-:W-:-:S00]  /*01a0*/  NOP ;  /* 0x0000000000007918 */ /* 0x000fc00000000000 */
[----:B------:R-:W-:-:S00]  /*01b0*/  NOP ;  /* 0x0000000000007918 */ /* 0x000fc00000000000 */
[----:B------:R-:W-:-:S00]  /*01c0*/  NOP ;  /* 0x0000000000007918 */ /* 0x000fc00000000000 */
[----:B------:R-:W-:-:S00]  /*01d0*/  NOP ;  /* 0x0000000000007918 */ /* 0x000fc00000000000 */
[----:B------:R-:W-:-:S00]  /*01e0*/  NOP ;  /* 0x0000000000007918 */ /* 0x000fc00000000000 */
[----:B------:R-:W-:-:S00]  /*01f0*/  NOP ;  /* 0x0000000000007918 */ /* 0x000fc00000000000 */
.L_x_2:


//--------------------- .text._Z17complex_conj_multP6float2S0_S0_iiii --------------------------
	.section	.text._Z17complex_conj_multP6float2S0_S0_iiii,"ax",@progbits
	.align	128
        .global         _Z17complex_conj_multP6float2S0_S0_iiii
        .type           _Z17complex_conj_multP6float2S0_S0_iiii,@function
        .size           _Z17complex_conj_multP6float2S0_S0_iiii,(.L_x_3 - _Z17complex_conj_multP6float2S0_S0_iiii)
        .other          _Z17complex_conj_multP6float2S0_S0_iiii,@"STO_CUDA_ENTRY STV_DEFAULT"
_Z17complex_conj_multP6float2S0_S0_iiii:
.text._Z17complex_conj_multP6float2S0_S0_iiii:
[----:B------:R-:W-:Y:S01]  /*0000*/  LDC R1, c[0x0][0x37c] ;  /* 0x0000df00ff017b82 */ /* 0x000fe20000000800 */
[----:B------:R-:W0:Y:S01]  /*0010*/  LDCU UR8, c[0x0][0x398] ;  /* 0x00007300ff0877ac */ /* 0x000e220008000800 */
[----:B------:R-:W1:Y:S06]  /*0020*/  S2R R4, SR_TID.Y ;  /* 0x0000000000047919 */ /* 0x000e6c0000002200 */
[----:B------:R-:W-:Y:S01]  /*0030*/  S2UR UR4, SR_CTAID.X ;  /* 0x00000000000479c3 */ /* 0x000fe20000002500 */
[----:B------:R-:W2:Y:S01]  /*0040*/  LDCU UR6, c[0x0][0x370] ;  /* 0x00006e00ff0677ac */ /* 0x000ea20008000800 */
[----:B------:R-:W3:Y:S01]  /*0050*/  S2R R9, SR_TID.X ;  /* 0x0000000000097919 */ /* 0x000ee20000002100 */
[----:B------:R-:W3:Y:S05]  /*0060*/  LDCU UR7, c[0x0][0x360] ;  /* 0x00006c00ff0777ac */ /* 0x000eea0008000800 */
[----:B------:R-:W2:Y:S01]  /*0070*/  S2UR UR5, SR_CTAID.Y ;  /* 0x00000000000579c3 */ /* 0x000ea20000002600 */
[----:B0-----:R-:W0:Y:S07]  /*0080*/  I2F.U32.RP R0, UR8 ;  /* 0x0000000800007d06 */ /* 0x001e2e0008209000 */
[----:B------:R-:W1:Y:S01]  /*0090*/  LDC R5, c[0x0][0x364] ;  /* 0x0000d900ff057b82 */ /* 0x000e620000000800 */
[----:B------:R-:W-:Y:S01]  /*00a0*/  ISETP.NE.U32.AND P2, PT, RZ, UR8, PT ;  /* 0x00000008ff007c0c */ /* 0x000fe2000bf45070 */
[----:B0-----:R-:W0:Y:S01]  /*00b0*/  MUFU.RCP R0, R0 ;  /* 0x0000000000007308 */ /* 0x001e220000001000 */
[----:B--2---:R-:W-:Y:S01]  /*00c0*/  UIMAD UR4, UR5, UR6, UR4 ;  /* 0x00000006050472a4 */ /* 0x004fe2000f8e0204 */
[----:B0-----:R-:W-:-:S05]  /*00d0*/  IADD3 R2, PT, PT, R0, 0xffffffe, RZ ;  /* 0x0ffffffe00027810 */ /* 0x001fca0007ffe0ff */
[----:B-1----:R-:W-:-:S05]  /*00e0*/  IMAD R0, R5, UR4, R4 ;  /* 0x0000000405007c24 */ /* 0x002fca000f8e0204 */
[----:B------:R-:W0:Y:S01]  /*00f0*/  LDCU.64 UR4, c[0x0][0x358] ;  /* 0x00006b00ff0477ac */ /* 0x000e220008000a00 */
[----:B------:R1:W2:Y:S01]  /*0100*/  F2I.FTZ.U32.TRUNC.NTZ R3, R2 ;  /* 0x0000000200037305 */ /* 0x0002a2000021f000 */
[----:B---3--:R-:W-:Y:S01]  /*0110*/  IMAD R9, R0, UR7, R9 ;  /* 0x0000000700097c24 */ /* 0x008fe2000f8e0209 */
[----:B------:R-:W3:Y:S01]  /*0120*/  LDCU.64 UR6, c[0x0][0x3a0] ;  /* 0x00007400ff0677ac */ /* 0x000ee20008000a00 */
[----:B-1----:R-:W-:Y:S01]  /*0130*/  HFMA2 R2, -RZ, RZ, 0, 0 ;  /* 0x00000000ff027431 */ /* 0x002fe200000001ff */
[----:B--2---:R-:W-:-:S05]  /*0140*/  IADD3 R7, PT, PT, RZ, -R3, RZ ;  /* 0x80000003ff077210 */ /* 0x004fca0007ffe0ff */
[----:B------:R-:W-:-:S04]  /*0150*/  IMAD R7, R7, UR8, RZ ;  /* 0x0000000807077c24 */ /* 0x000fc8000f8e02ff */
[----:B------:R-:W-:-:S06]  /*0160*/  IMAD.HI.U32 R4, R3, R7, R2 ;  /* 0x0000000703047227 */ /* 0x000fcc00078e0002 */
[----:B------:R-:W-:Y:S02]  /*0170*/  IMAD.HI.U32 R0, R4, R9, RZ ;  /* 0x0000000904007227 */ /* 0x000fe400078e00ff */
[----:B------:R-:W1:Y:S03]  /*0180*/  LDC.64 R4, c[0x0][0x380] ;  /* 0x0000e000ff047b82 */ /* 0x000e660000000a00 */
[----:B------:R-:W-:-:S05]  /*0190*/  IADD3 R2, PT, PT, -R0, RZ, RZ ;  /* 0x000000ff00027210 */ /* 0x000fca0007ffe1ff */
[----:B------:R-:W-:-:S05]  /*01a0*/  IMAD R2, R2, UR8, R9 ;  /* 0x0000000802027c24 */ /* 0x000fca000f8e0209 */
[----:B------:R-:W-:-:S13]  /*01b0*/  ISETP.GE.U32.AND P0, PT, R2, UR8, PT ;  /* 0x0000000802007c0c */ /* 0x000fda000bf06070 */
[----:B------:R-:W-:Y:S02]  /*01c0*/  @P0 IADD3 R2, PT, PT, R2, -UR8, RZ ;  /* 0x8000000802020c10 */ /* 0x000fe4000fffe0ff */
[----:B------:R-:W-:Y:S02]  /*01d0*/  @P0 IADD3 R0, PT, PT, R0, 0x1, RZ ;  /* 0x0000000100000810 */ /* 0x000fe40007ffe0ff */
[----:B------:R-:W-:Y:S02]  /*01e0*/  ISETP.GE.U32.AND P1, PT, R2, UR8, PT ;  /* 0x0000000802007c0c */ /* 0x000fe4000bf26070 */
[----:B------:R-:W2:Y:S11]  /*01f0*/  LDC.64 R2, c[0x0][0x388] ;  /* 0x0000e200ff027b82 */ /* 0x000eb60000000a00 */
[----:B------:R-:W-:-:S02]  /*0200*/  @P1 IADD3 R0, PT, PT, R0, 0x1, RZ ;  /* 0x0000000100001810 */ /* 0x000fc40007ffe0ff */
[----:B------:R-:W-:-:S04]  /*0210*/  @!P2 LOP3.LUT R0, RZ, UR8, RZ, 0x33, !PT ;  /* 0x00000008ff00ac12 */ /* 0x000fc8000f8e33ff */
[C---:B------:R-:W-:Y:S02]  /*0220*/  IADD3 R6, PT, PT, -R0.reuse, RZ, RZ ;  /* 0x000000ff00067210 */ /* 0x040fe40007ffe1ff */
[----:B---3--:R-:W-:-:S03]  /*0230*/  IADD3 R0, PT, PT, R0, UR7, RZ ;  /* 0x0000000700007c10 */ /* 0x008fc6000fffe0ff */
[----:B------:R-:W-:-:S04]  /*0240*/  IMAD R7, R6, UR8, R9 ;  /* 0x0000000806077c24 */ /* 0x000fc8000f8e0209 */
[----:B------:R-:W-:Y:S02]  /*0250*/  IMAD R11, R0, UR6, R7 ;  /* 0x00000006000b7c24 */ /* 0x000fe4000f8e0207 */
[----:B-1----:R-:W-:Y:S02]  /*0260*/  IMAD.WIDE R4, R7, 0x8, R4 ;  /* 0x0000000807047825 */ /* 0x002fe400078e0204 */
[----:B------:R-:W1:Y:S02]  /*0270*/  LDC.64 R6, c[0x0][0x390] ;  /* 0x0000e400ff067b82 */ /* 0x000e640000000a00 */
[----:B--2---:R-:W-:Y:S02]  /*0280*/  IMAD.WIDE R2, R11, 0x8, R2 ;  /* 0x000000080b027825 */ /* 0x004fe400078e0202 */
[----:B0-----:R-:W2:Y:S04]  /*0290*/  LDG.E.64 R4, desc[UR4][R4.64] ;  /* 0x0000000404047981 */ /* 0x001ea8000c1e1b00 */
[----:B------:R-:W2:Y:S01]  /*02a0*/  LDG.E.64 R2, desc[UR4][R2.64] ;  /* 0x0000000402027981 */ /* 0x000ea2000c1e1b00 */
[----:B-1----:R-:W-:-:S04]  /*02b0*/  IMAD.WIDE.U32 R6, R9, 0x8, R6 ;  /* 0x0000000809067825 */ /* 0x002fc800078e0006 */
[-C--:B--2---:R-:W-:Y:S01]  /*02c0*/  FMUL R11, R3, R5.reuse ;  /* 0x00000005030b7220 */ /* 0x084fe20000400000 */
[----:B------:R-:W-:-:S03]  /*02d0*/  FMUL R0, R2, R5 ;  /* 0x0000000502007220 */ /* 0x000fc60000400000 */
[-C--:B------:R-:W-:Y:S01]  /*02e0*/  FFMA R8, R2, R4.reuse, -R11 ;  /* 0x0000000402087223 */ /* 0x080fe2000000080b */
[----:B------:R-:W-:-:S05]  /*02f0*/  FFMA R9, R3, R4, R0 ;  /* 0x0000000403097223 */ /* 0x000fca0000000000 */
[----:B------:R-:W-:Y:S01]  /*0300*/  STG.E.64 desc[UR4][R6.64], R8 ;  /* 0x0000000806007986 */ /* 0x000fe2000c101b04 */
[----:B------:R-:W-:Y:S05]  /*0310*/  EXIT ;  /* 0x000000000000794d */ /* 0x000fea0003800000 */
.L_x_1:
        /* <DEDUP_REMOVED lines=14> */
.L_x_3:


//--------------------- .nv.shared.reserved.0     --------------------------
	.section	.nv.shared.reserved.0,"aw",@nobits
	.weak		__nv_reservedSMEM_offset_0_alias
	.size		__nv_reservedSMEM_offset_0_alias, 0, 64
	.other		__nv_reservedSMEM_offset_0_alias,@"STO_CUDA_RESERVED_SHARED STV_DEFAULT"
__nv_reservedSMEM_offset_0_alias:
	.zero		0
	.zero		64


//--------------------- .nv.constant0._Z25square_and_accumulate_sumP6float2Pf --------------------------
	.section	.nv.constant0._Z25square_and_accumulate_sumP6float2Pf,"a",@progbits
	.sectionflags	@""
	.align	4
.nv.constant0._Z25square_and_accumulate_sumP6float2Pf:
	.zero		912


//--------------------- .nv.constant0._Z17complex_conj_multP6float2S0_S0_iiii --------------------------
	.section	.nv.constant0._Z17complex_conj_multP6float2S0_S0_iiii,"a",@progbits
	.sectionflags	@""
	.align	4
.nv.constant0._Z17complex_conj_multP6float2S0_S0_iiii:
	.zero		936


//--------------------- SYMBOLS --------------------------

	.type		.nv.reservedSmem.offset0,@object
	.size		.nv.reservedSmem.offset0,0x4
